//
// Generated by NVIDIA NVVM Compiler
//
// Compiler Build ID: CL-36424714
// Cuda compilation tools, release 13.0, V13.0.88
// Based on NVVM 20.0.0
//

.version 9.0
.target sm_100
.address_size 64

	// .globl	_Z17compute_distancesPfS_S_
// _ZZ22find_global_best_matchPiPfS_S0_E7indices has been demoted
// _ZZ22find_global_best_matchPiPfS_S0_E5dists has been demoted
// _ZZ14findMinOfArrayPfS_PiE7minDist has been demoted
// _ZZ14findMinOfArrayPfS_PiE7minIndx has been demoted

.visible .entry _Z17compute_distancesPfS_S_(
	.param .u64 .ptr .align 1 _Z17compute_distancesPfS_S__param_0,
	.param .u64 .ptr .align 1 _Z17compute_distancesPfS_S__param_1,
	.param .u64 .ptr .align 1 _Z17compute_distancesPfS_S__param_2
)
{
	.reg .pred 	%p<3>;
	.reg .b32 	%r<13>;
	.reg .b32 	%f<20>;
	.reg .b64 	%rd<16>;

	ld.param.u64 	%rd5, [_Z17compute_distancesPfS_S__param_0];
	ld.param.u64 	%rd6, [_Z17compute_distancesPfS_S__param_1];
	ld.param.u64 	%rd7, [_Z17compute_distancesPfS_S__param_2];
	mov.u32 	%r7, %tid.x;
	mov.u32 	%r8, %ctaid.x;
	mov.u32 	%r9, %ntid.x;
	mad.lo.s32 	%r1, %r8, %r9, %r7;
	setp.gt.s32 	%p1, %r1, 99999;
	@%p1 bra 	$L__BB0_4;
	mul.lo.s32 	%r11, %r1, 900;
	cvta.to.global.u64 	%rd8, %rd5;
	add.s64 	%rd1, %rd8, 8;
	cvta.to.global.u64 	%rd9, %rd6;
	add.s64 	%rd15, %rd9, 8;
	mov.f32 	%f19, 0f00000000;
	mov.b32 	%r12, 0;
$L__BB0_2:
	mul.wide.s32 	%rd10, %r11, 4;
	add.s64 	%rd11, %rd1, %rd10;
	ld.global.f32 	%f4, [%rd11+-8];
	ld.global.f32 	%f5, [%rd15+-8];
	sub.f32 	%f6, %f4, %f5;
	fma.rn.f32 	%f7, %f6, %f6, %f19;
	ld.global.f32 	%f8, [%rd11+-4];
	ld.global.f32 	%f9, [%rd15+-4];
	sub.f32 	%f10, %f8, %f9;
	fma.rn.f32 	%f11, %f10, %f10, %f7;
	ld.global.f32 	%f12, [%rd11];
	ld.global.f32 	%f13, [%rd15];
	sub.f32 	%f14, %f12, %f13;
	fma.rn.f32 	%f15, %f14, %f14, %f11;
	ld.global.f32 	%f16, [%rd11+4];
	ld.global.f32 	%f17, [%rd15+4];
	sub.f32 	%f18, %f16, %f17;
	fma.rn.f32 	%f19, %f18, %f18, %f15;
	add.s32 	%r12, %r12, 4;
	add.s32 	%r11, %r11, 4;
	add.s64 	%rd15, %rd15, 16;
	setp.ne.s32 	%p2, %r12, 900;
	@%p2 bra 	$L__BB0_2;
	cvta.to.global.u64 	%rd12, %rd7;
	mul.wide.s32 	%rd13, %r1, 4;
	add.s64 	%rd14, %rd12, %rd13;
	st.global.f32 	[%rd14], %f19;
$L__BB0_4:
	ret;

}
	// .globl	_Z22find_global_best_matchPiPfS_S0_
.visible .entry _Z22find_global_best_matchPiPfS_S0_(
	.param .u64 .ptr .align 1 _Z22find_global_best_matchPiPfS_S0__param_0,
	.param .u64 .ptr .align 1 _Z22find_global_best_matchPiPfS_S0__param_1,
	.param .u64 .ptr .align 1 _Z22find_global_best_matchPiPfS_S0__param_2,
	.param .u64 .ptr .align 1 _Z22find_global_best_matchPiPfS_S0__param_3
)
{
	.reg .pred 	%p<6>;
	.reg .b32 	%r<17>;
	.reg .b32 	%f<5>;
	.reg .b64 	%rd<12>;
	// demoted variable
	.shared .align 4 .b8 _ZZ22find_global_best_matchPiPfS_S0_E7indices[1024];
	// demoted variable
	.shared .align 4 .b8 _ZZ22find_global_best_matchPiPfS_S0_E5dists[1024];
	ld.param.u64 	%rd3, [_Z22find_global_best_matchPiPfS_S0__param_0];
	ld.param.u64 	%rd4, [_Z22find_global_best_matchPiPfS_S0__param_1];
	ld.param.u64 	%rd1, [_Z22find_global_best_matchPiPfS_S0__param_2];
	ld.param.u64 	%rd2, [_Z22find_global_best_matchPiPfS_S0__param_3];
	cvta.to.global.u64 	%rd5, %rd4;
	cvta.to.global.u64 	%rd6, %rd3;
	mov.u32 	%r1, %tid.x;
	mul.wide.u32 	%rd7, %r1, 4;
	add.s64 	%rd8, %rd6, %rd7;
	ld.global.u32 	%r8, [%rd8];
	shl.b32 	%r9, %r1, 2;
	mov.u32 	%r10, _ZZ22find_global_best_matchPiPfS_S0_E7indices;
	add.s32 	%r2, %r10, %r9;
	st.shared.u32 	[%r2], %r8;
	add.s64 	%rd9, %rd5, %rd7;
	ld.global.f32 	%f2, [%rd9];
	mov.u32 	%r11, _ZZ22find_global_best_matchPiPfS_S0_E5dists;
	add.s32 	%r3, %r11, %r9;
	st.shared.f32 	[%r3], %f2;
	bar.sync 	0;
	mov.u32 	%r16, %ntid.x;
	setp.lt.u32 	%p1, %r16, 2;
	@%p1 bra 	$L__BB1_5;
$L__BB1_1:
	mov.u32 	%r5, %r16;
	shr.u32 	%r16, %r5, 1;
	setp.ge.u32 	%p2, %r1, %r16;
	@%p2 bra 	$L__BB1_4;
	ld.shared.f32 	%f3, [%r3];
	shl.b32 	%r7, %r16, 2;
	add.s32 	%r12, %r3, %r7;
	ld.shared.f32 	%f1, [%r12];
	setp.leu.f32 	%p3, %f3, %f1;
	@%p3 bra 	$L__BB1_4;
	st.shared.f32 	[%r3], %f1;
	add.s32 	%r13, %r2, %r7;
	ld.shared.u32 	%r14, [%r13];
	st.shared.u32 	[%r2], %r14;
$L__BB1_4:
	bar.sync 	0;
	setp.gt.u32 	%p4, %r5, 3;
	@%p4 bra 	$L__BB1_1;
$L__BB1_5:
	setp.ne.s32 	%p5, %r1, 0;
	@%p5 bra 	$L__BB1_7;
	ld.shared.u32 	%r15, [_ZZ22find_global_best_matchPiPfS_S0_E7indices];
	cvta.to.global.u64 	%rd10, %rd1;
	st.global.u32 	[%rd10], %r15;
	ld.shared.f32 	%f4, [_ZZ22find_global_best_matchPiPfS_S0_E5dists];
	cvta.to.global.u64 	%rd11, %rd2;
	st.global.f32 	[%rd11], %f4;
$L__BB1_7:
	ret;

}
	// .globl	_Z14findMinOfArrayPfS_Pi
.visible .entry _Z14findMinOfArrayPfS_Pi(
	.param .u64 .ptr .align 1 _Z14findMinOfArrayPfS_Pi_param_0,
	.param .u64 .ptr .align 1 _Z14findMinOfArrayPfS_Pi_param_1,
	.param .u64 .ptr .align 1 _Z14findMinOfArrayPfS_Pi_param_2
)
{
	.reg .pred 	%p<14>;
	.reg .b32 	%r<24>;
	.reg .b32 	%f<23>;
	.reg .b64 	%rd<12>;
	// demoted variable
	.shared .align 4 .b8 _ZZ14findMinOfArrayPfS_PiE7minDist[1024];
	// demoted variable
	.shared .align 4 .b8 _ZZ14findMinOfArrayPfS_PiE7minIndx[1024];
	ld.param.u64 	%rd1, [_Z14findMinOfArrayPfS_Pi_param_0];
	ld.param.u64 	%rd2, [_Z14findMinOfArrayPfS_Pi_param_1];
	ld.param.u64 	%rd3, [_Z14findMinOfArrayPfS_Pi_param_2];
	mov.u32 	%r1, %ctaid.x;
	mov.u32 	%r23, %ntid.x;
	mov.u32 	%r3, %tid.x;
	mad.lo.s32 	%r4, %r1, %r23, %r3;
	setp.gt.u32 	%p1, %r4, 99999;
	shl.b32 	%r10, %r3, 2;
	mov.u32 	%r11, _ZZ14findMinOfArrayPfS_PiE7minDist;
	add.s32 	%r5, %r11, %r10;
	mov.u32 	%r12, _ZZ14findMinOfArrayPfS_PiE7minIndx;
	add.s32 	%r6, %r12, %r10;
	@%p1 bra 	$L__BB2_2;
	cvta.to.global.u64 	%rd4, %rd1;
	mul.wide.u32 	%rd5, %r4, 4;
	add.s64 	%rd6, %rd4, %rd5;
	ld.global.f32 	%f2, [%rd6];
	st.shared.f32 	[%r5], %f2;
	st.shared.u32 	[%r6], %r4;
$L__BB2_2:
	bar.sync 	0;
	setp.lt.u32 	%p2, %r23, 66;
	@%p2 bra 	$L__BB2_7;
$L__BB2_3:
	mov.u32 	%r7, %r23;
	shr.u32 	%r23, %r7, 1;
	bar.sync 	0;
	setp.ge.u32 	%p3, %r3, %r23;
	@%p3 bra 	$L__BB2_6;
	ld.shared.f32 	%f3, [%r5];
	shl.b32 	%r9, %r23, 2;
	add.s32 	%r13, %r5, %r9;
	ld.shared.f32 	%f1, [%r13];
	setp.leu.f32 	%p4, %f3, %f1;
	@%p4 bra 	$L__BB2_6;
	st.shared.f32 	[%r5], %f1;
	add.s32 	%r14, %r6, %r9;
	ld.shared.u32 	%r15, [%r14];
	st.shared.u32 	[%r6], %r15;
$L__BB2_6:
	setp.gt.u32 	%p5, %r7, 131;
	@%p5 bra 	$L__BB2_3;
$L__BB2_7:
	setp.gt.u32 	%p6, %r3, 31;
	@%p6 bra 	$L__BB2_22;
	ld.volatile.shared.f32 	%f4, [%r5];
	ld.volatile.shared.f32 	%f5, [%r5+128];
	setp.leu.f32 	%p7, %f4, %f5;
	@%p7 bra 	$L__BB2_10;
	ld.volatile.shared.f32 	%f6, [%r5+128];
	st.volatile.shared.f32 	[%r5], %f6;
	ld.volatile.shared.u32 	%r16, [%r6+128];
	st.volatile.shared.u32 	[%r6], %r16;
$L__BB2_10:
	ld.volatile.shared.f32 	%f7, [%r5];
	ld.volatile.shared.f32 	%f8, [%r5+64];
	setp.leu.f32 	%p8, %f7, %f8;
	@%p8 bra 	$L__BB2_12;
	ld.volatile.shared.f32 	%f9, [%r5+64];
	st.volatile.shared.f32 	[%r5], %f9;
	ld.volatile.shared.u32 	%r17, [%r6+64];
	st.volatile.shared.u32 	[%r6], %r17;
$L__BB2_12:
	ld.volatile.shared.f32 	%f10, [%r5];
	ld.volatile.shared.f32 	%f11, [%r5+32];
	setp.leu.f32 	%p9, %f10, %f11;
	@%p9 bra 	$L__BB2_14;
	ld.volatile.shared.f32 	%f12, [%r5+32];
	st.volatile.shared.f32 	[%r5], %f12;
	ld.volatile.shared.u32 	%r18, [%r6+32];
	st.volatile.shared.u32 	[%r6], %r18;
$L__BB2_14:
	ld.volatile.shared.f32 	%f13, [%r5];
	ld.volatile.shared.f32 	%f14, [%r5+16];
	setp.leu.f32 	%p10, %f13, %f14;
	@%p10 bra 	$L__BB2_16;
	ld.volatile.shared.f32 	%f15, [%r5+16];
	st.volatile.shared.f32 	[%r5], %f15;
	ld.volatile.shared.u32 	%r19, [%r6+16];
	st.volatile.shared.u32 	[%r6], %r19;
$L__BB2_16:
	ld.volatile.shared.f32 	%f16, [%r5];
	ld.volatile.shared.f32 	%f17, [%r5+8];
	setp.leu.f32 	%p11, %f16, %f17;
	@%p11 bra 	$L__BB2_18;
	ld.volatile.shared.f32 	%f18, [%r5+8];
	st.volatile.shared.f32 	[%r5], %f18;
	ld.volatile.shared.u32 	%r20, [%r6+8];
	st.volatile.shared.u32 	[%r6], %r20;
$L__BB2_18:
	ld.volatile.shared.f32 	%f19, [%r5];
	ld.volatile.shared.f32 	%f20, [%r5+4];
	setp.leu.f32 	%p12, %f19, %f20;
	@%p12 bra 	$L__BB2_20;
	ld.volatile.shared.f32 	%f21, [%r5+4];
	st.volatile.shared.f32 	[%r5], %f21;
	ld.volatile.shared.u32 	%r21, [%r6+4];
	st.volatile.shared.u32 	[%r6], %r21;
$L__BB2_20:
	setp.ne.s32 	%p13, %r3, 0;
	@%p13 bra 	$L__BB2_22;
	ld.shared.f32 	%f22, [_ZZ14findMinOfArrayPfS_PiE7minDist];
	cvta.to.global.u64 	%rd7, %rd2;
	mul.wide.u32 	%rd8, %r1, 4;
	add.s64 	%rd9, %rd7, %rd8;
	st.global.f32 	[%rd9], %f22;
	ld.shared.u32 	%r22, [_ZZ14findMinOfArrayPfS_PiE7minIndx];
	cvta.to.global.u64 	%rd10, %rd3;
	add.s64 	%rd11, %rd10, %rd8;
	st.global.u32 	[%rd11], %r22;
$L__BB2_22:
	ret;

}


// ===== COMPILED SASS (sm_100) =====

	.target	sm_100

	.elftype	@"ET_EXEC"


//--------------------- .note.nv.tkinfo           --------------------------
	.section	.note.nv.tkinfo,"",@"SHT_NOTE"
	.sectionflags	@"SHF_NOTE_NV_TKINFO"
	.tkinfo
        /*0018*/ 	.word	0x00000002
        /*0030*/ 	.string	""
        /*0030*/ 	.string	"ptxas"
        /*0030*/ 	.string	"Cuda compilation tools, release 13.0, V13.0.88"
        /*0030*/ 	.string	"Build cuda_13.0.r13.0/compiler.36424714_0"
        /*0030*/ 	.string	"-arch sm_100 -m 64 "



//--------------------- .note.nv.cuinfo           --------------------------
	.section	.note.nv.cuinfo,"",@"SHT_NOTE"
	.sectionflags	@"SHF_NOTE_NV_CUINFO"
        /*0018*/ 	.short	0x0002
        /*001a*/ 	.short	0x0064
        /*001c*/ 	.short	0x0082
	.zero		2


//--------------------- .nv.info                  --------------------------
	.section	.nv.info,"",@"SHT_CUDA_INFO"
	.align	4


	//----- nvinfo : EIATTR_REGCOUNT
	.align		4
        /*0000*/ 	.byte	0x04, 0x2f
        /*0002*/ 	.short	(.L_1 - .L_0)
	.align		4
.L_0:
        /*0004*/ 	.word	index@(_Z17compute_distancesPfS_S_)
        /*0008*/ 	.word	0x00000020


	//----- nvinfo : EIATTR_FRAME_SIZE
	.align		4
.L_1:
        /*000c*/ 	.byte	0x04, 0x11
        /*000e*/ 	.short	(.L_3 - .L_2)
	.align		4
.L_2:
        /*0010*/ 	.word	index@(_Z17compute_distancesPfS_S_)
        /*0014*/ 	.word	0x00000000


	//----- nvinfo : EIATTR_REGCOUNT
	.align		4
.L_3:
        /*0018*/ 	.byte	0x04, 0x2f
        /*001a*/ 	.short	(.L_5 - .L_4)
	.align		4
.L_4:
        /*001c*/ 	.word	index@(_Z22find_global_best_matchPiPfS_S0_)
        /*0020*/ 	.word	0x0000000e


	//----- nvinfo : EIATTR_FRAME_SIZE
	.align		4
.L_5:
        /*0024*/ 	.byte	0x04, 0x11
        /*0026*/ 	.short	(.L_7 - .L_6)
	.align		4
.L_6:
        /*0028*/ 	.word	index@(_Z22find_global_best_matchPiPfS_S0_)
        /*002c*/ 	.word	0x00000000


	//----- nvinfo : EIATTR_REGCOUNT
	.align		4
.L_7:
        /*0030*/ 	.byte	0x04, 0x2f
        /*0032*/ 	.short	(.L_9 - .L_8)
	.align		4
.L_8:
        /*0034*/ 	.word	index@(_Z14findMinOfArrayPfS_Pi)
        /*0038*/ 	.word	0x0000000e


	//----- nvinfo : EIATTR_FRAME_SIZE
	.align		4
.L_9:
        /*003c*/ 	.byte	0x04, 0x11
        /*003e*/ 	.short	(.L_11 - .L_10)
	.align		4
.L_10:
        /*0040*/ 	.word	index@(_Z14findMinOfArrayPfS_Pi)
        /*0044*/ 	.word	0x00000000


	//----- nvinfo : EIATTR_MIN_STACK_SIZE
	.align		4
.L_11:
        /*0048*/ 	.byte	0x04, 0x12
        /*004a*/ 	.short	(.L_13 - .L_12)
	.align		4
.L_12:
        /*004c*/ 	.word	index@(_Z14findMinOfArrayPfS_Pi)
        /*0050*/ 	.word	0x00000000


	//----- nvinfo : EIATTR_MIN_STACK_SIZE
	.align		4
.L_13:
        /*0054*/ 	.byte	0x04, 0x12
        /*0056*/ 	.short	(.L_15 - .L_14)
	.align		4
.L_14:
        /*0058*/ 	.word	index@(_Z22find_global_best_matchPiPfS_S0_)
        /*005c*/ 	.word	0x00000000


	//----- nvinfo : EIATTR_MIN_STACK_SIZE
	.align		4
.L_15:
        /*0060*/ 	.byte	0x04, 0x12
        /*0062*/ 	.short	(.L_17 - .L_16)
	.align		4
.L_16:
        /*0064*/ 	.word	index@(_Z17compute_distancesPfS_S_)
        /*0068*/ 	.word	0x00000000
.L_17:


//--------------------- .nv.compat                --------------------------
	.section	.nv.compat,"",@"SHT_CUDA_COMPAT_INFO"
	.align	4
        /*0000*/ 	.byte	0x02, 0x09, 0x00, 0x00, 0x02, 0x02, 0x01, 0x00, 0x02, 0x05, 0x05, 0x00, 0x03, 0x07, 0x01, 0x01
        /*0010*/ 	.byte	0x02, 0x03, 0x00, 0x00, 0x02, 0x06, 0x01, 0x00, 0x04, 0x0b, 0x08, 0x00, 0x09, 0x00, 0x00, 0x00
        /*0020*/ 	.byte	0x00, 0x00, 0x00, 0x00


//--------------------- .nv.info._Z14findMinOfArrayPfS_Pi --------------------------
	.section	.nv.info._Z14findMinOfArrayPfS_Pi,"",@"SHT_CUDA_INFO"
	.sectionflags	@""
	.align	4


	//----- nvinfo : EIATTR_CUDA_API_VERSION
	.align		4
        /*0000*/ 	.byte	0x04, 0x37
        /*0002*/ 	.short	(.L_19 - .L_18)
.L_18:
        /*0004*/ 	.word	0x00000082


	//----- nvinfo : EIATTR_KPARAM_INFO
	.align		4
.L_19:
        /*0008*/ 	.byte	0x04, 0x17
        /*000a*/ 	.short	(.L_21 - .L_20)
.L_20:
        /*000c*/ 	.word	0x00000000
        /*0010*/ 	.short	0x0002
        /*0012*/ 	.short	0x0010
        /*0014*/ 	.byte	0x00, 0xf5, 0x21, 0x00


	//----- nvinfo : EIATTR_KPARAM_INFO
	.align		4
.L_21:
        /*0018*/ 	.byte	0x04, 0x17
        /*001a*/ 	.short	(.L_23 - .L_22)
.L_22:
        /*001c*/ 	.word	0x00000000
        /*0020*/ 	.short	0x0001
        /*0022*/ 	.short	0x0008
        /*0024*/ 	.byte	0x00, 0xf5, 0x21, 0x00


	//----- nvinfo : EIATTR_KPARAM_INFO
	.align		4
.L_23:
        /*0028*/ 	.byte	0x04, 0x17
        /*002a*/ 	.short	(.L_25 - .L_24)
.L_24:
        /*002c*/ 	.word	0x00000000
        /*0030*/ 	.short	0x0000
        /*0032*/ 	.short	0x0000
        /*0034*/ 	.byte	0x00, 0xf5, 0x21, 0x00


	//----- nvinfo : EIATTR_SPARSE_MMA_MASK
	.align		4
.L_25:
        /*0038*/ 	.byte	0x03, 0x50
        /*003a*/ 	.short	0x0000


	//----- nvinfo : EIATTR_MAXREG_COUNT
	.align		4
        /*003c*/ 	.byte	0x03, 0x1b
        /*003e*/ 	.short	0x00ff


	//----- nvinfo : EIATTR_NUM_BARRIERS
	.align		4
        /*0040*/ 	.byte	0x02, 0x4c
        /*0042*/ 	.byte	0x01
	.zero		1


	//----- nvinfo : EIATTR_MERCURY_ISA_VERSION
	.align		4
        /*0044*/ 	.byte	0x03, 0x5f
        /*0046*/ 	.short	0x0101


	//----- nvinfo : EIATTR_VRC_CTA_INIT_COUNT
	.align		4
        /*0048*/ 	.byte	0x02, 0x4a
	.zero		1
	.zero		1


	//----- nvinfo : EIATTR_EXIT_INSTR_OFFSETS
	.align		4
        /*004c*/ 	.byte	0x04, 0x1c
        /*004e*/ 	.short	(.L_27 - .L_26)


	//   ....[0]....
.L_26:
        /*0050*/ 	.word	0x00000290


	//   ....[1]....
        /*0054*/ 	.word	0x00000550


	//   ....[2]....
        /*0058*/ 	.word	0x00000610


	//----- nvinfo : EIATTR_CRS_STACK_SIZE
	.align		4
.L_27:
        /*005c*/ 	.byte	0x04, 0x1e
        /*005e*/ 	.short	(.L_29 - .L_28)
.L_28:
        /*0060*/ 	.word	0x00000000


	//----- nvinfo : EIATTR_CBANK_PARAM_SIZE
	.align		4
.L_29:
        /*0064*/ 	.byte	0x03, 0x19
        /*0066*/ 	.short	0x0018


	//----- nvinfo : EIATTR_PARAM_CBANK
	.align		4
        /*0068*/ 	.byte	0x04, 0x0a
        /*006a*/ 	.short	(.L_31 - .L_30)
	.align		4
.L_30:
        /*006c*/ 	.word	index@(.nv.constant0._Z14findMinOfArrayPfS_Pi)
        /*0070*/ 	.short	0x0380
        /*0072*/ 	.short	0x0018


	//----- nvinfo : EIATTR_SW_WAR
	.align		4
.L_31:
        /*0074*/ 	.byte	0x04, 0x36
        /*0076*/ 	.short	(.L_33 - .L_32)
.L_32:
        /*0078*/ 	.word	0x00000008
.L_33:


//--------------------- .nv.info._Z22find_global_best_matchPiPfS_S0_ --------------------------
	.section	.nv.info._Z22find_global_best_matchPiPfS_S0_,"",@"SHT_CUDA_INFO"
	.sectionflags	@""
	.align	4


	//----- nvinfo : EIATTR_CUDA_API_VERSION
	.align		4
        /*0000*/ 	.byte	0x04, 0x37
        /*0002*/ 	.short	(.L_35 - .L_34)
.L_34:
        /*0004*/ 	.word	0x00000082


	//----- nvinfo : EIATTR_KPARAM_INFO
	.align		4
.L_35:
        /*0008*/ 	.byte	0x04, 0x17
        /*000a*/ 	.short	(.L_37 - .L_36)
.L_36:
        /*000c*/ 	.word	0x00000000
        /*0010*/ 	.short	0x0003
        /*0012*/ 	.short	0x0018
        /*0014*/ 	.byte	0x00, 0xf5, 0x21, 0x00


	//----- nvinfo : EIATTR_KPARAM_INFO
	.align		4
.L_37:
        /*0018*/ 	.byte	0x04, 0x17
        /*001a*/ 	.short	(.L_39 - .L_38)
.L_38:
        /*001c*/ 	.word	0x00000000
        /*0020*/ 	.short	0x0002
        /*0022*/ 	.short	0x0010
        /*0024*/ 	.byte	0x00, 0xf5, 0x21, 0x00


	//----- nvinfo : EIATTR_KPARAM_INFO
	.align		4
.L_39:
        /*0028*/ 	.byte	0x04, 0x17
        /*002a*/ 	.short	(.L_41 - .L_40)
.L_40:
        /*002c*/ 	.word	0x00000000
        /*0030*/ 	.short	0x0001
        /*0032*/ 	.short	0x0008
        /*0034*/ 	.byte	0x00, 0xf5, 0x21, 0x00


	//----- nvinfo : EIATTR_KPARAM_INFO
	.align		4
.L_41:
        /*0038*/ 	.byte	0x04, 0x17
        /*003a*/ 	.short	(.L_43 - .L_42)
.L_42:
        /*003c*/ 	.word	0x00000000
        /*0040*/ 	.short	0x0000
        /*0042*/ 	.short	0x0000
        /*0044*/ 	.byte	0x00, 0xf5, 0x21, 0x00


	//----- nvinfo : EIATTR_SPARSE_MMA_MASK
	.align		4
.L_43:
        /*0048*/ 	.byte	0x03, 0x50
        /*004a*/ 	.short	0x0000


	//----- nvinfo : EIATTR_MAXREG_COUNT
	.align		4
        /*004c*/ 	.byte	0x03, 0x1b
        /*004e*/ 	.short	0x00ff


	//----- nvinfo : EIATTR_NUM_BARRIERS
	.align		4
        /*0050*/ 	.byte	0x02, 0x4c
        /*0052*/ 	.byte	0x01
	.zero		1


	//----- nvinfo : EIATTR_MERCURY_ISA_VERSION
	.align		4
        /*0054*/ 	.byte	0x03, 0x5f
        /*0056*/ 	.short	0x0101


	//----- nvinfo : EIATTR_VRC_CTA_INIT_COUNT
	.align		4
        /*0058*/ 	.byte	0x02, 0x4a
	.zero		1
	.zero		1


	//----- nvinfo : EIATTR_EXIT_INSTR_OFFSETS
	.align		4
        /*005c*/ 	.byte	0x04, 0x1c
        /*005e*/ 	.short	(.L_45 - .L_44)


	//   ....[0]....
.L_44:
        /*0060*/ 	.word	0x00000290


	//   ....[1]....
        /*0064*/ 	.word	0x00000330


	//----- nvinfo : EIATTR_CRS_STACK_SIZE
	.align		4
.L_45:
        /*0068*/ 	.byte	0x04, 0x1e
        /*006a*/ 	.short	(.L_47 - .L_46)
.L_46:
        /*006c*/ 	.word	0x00000000


	//----- nvinfo : EIATTR_CBANK_PARAM_SIZE
	.align		4
.L_47:
        /*0070*/ 	.byte	0x03, 0x19
        /*0072*/ 	.short	0x0020


	//----- nvinfo : EIATTR_PARAM_CBANK
	.align		4
        /*0074*/ 	.byte	0x04, 0x0a
        /*0076*/ 	.short	(.L_49 - .L_48)
	.align		4
.L_48:
        /*0078*/ 	.word	index@(.nv.constant0._Z22find_global_best_matchPiPfS_S0_)
        /*007c*/ 	.short	0x0380
        /*007e*/ 	.short	0x0020


	//----- nvinfo : EIATTR_SW_WAR
	.align		4
.L_49:
        /*0080*/ 	.byte	0x04, 0x36
        /*0082*/ 	.short	(.L_51 - .L_50)
.L_50:
        /*0084*/ 	.word	0x00000008
.L_51:


//--------------------- .nv.info._Z17compute_distancesPfS_S_ --------------------------
	.section	.nv.info._Z17compute_distancesPfS_S_,"",@"SHT_CUDA_INFO"
	.sectionflags	@""
	.align	4


	//----- nvinfo : EIATTR_CUDA_API_VERSION
	.align		4
        /*0000*/ 	.byte	0x04, 0x37
        /*0002*/ 	.short	(.L_53 - .L_52)
.L_52:
        /*0004*/ 	.word	0x00000082


	//----- nvinfo : EIATTR_KPARAM_INFO
	.align		4
.L_53:
        /*0008*/ 	.byte	0x04, 0x17
        /*000a*/ 	.short	(.L_55 - .L_54)
.L_54:
        /*000c*/ 	.word	0x00000000
        /*0010*/ 	.short	0x0002
        /*0012*/ 	.short	0x0010
        /*0014*/ 	.byte	0x00, 0xf5, 0x21, 0x00


	//----- nvinfo : EIATTR_KPARAM_INFO
	.align		4
.L_55:
        /*0018*/ 	.byte	0x04, 0x17
        /*001a*/ 	.short	(.L_57 - .L_56)
.L_56:
        /*001c*/ 	.word	0x00000000
        /*0020*/ 	.short	0x0001
        /*0022*/ 	.short	0x0008
        /*0024*/ 	.byte	0x00, 0xf5, 0x21, 0x00


	//----- nvinfo : EIATTR_KPARAM_INFO
	.align		4
.L_57:
        /*0028*/ 	.byte	0x04, 0x17
        /*002a*/ 	.short	(.L_59 - .L_58)
.L_58:
        /*002c*/ 	.word	0x00000000
        /*0030*/ 	.short	0x0000
        /*0032*/ 	.short	0x0000
        /*0034*/ 	.byte	0x00, 0xf5, 0x21, 0x00


	//----- nvinfo : EIATTR_SPARSE_MMA_MASK
	.align		4
.L_59:
        /*0038*/ 	.byte	0x03, 0x50
        /*003a*/ 	.short	0x0000


	//----- nvinfo : EIATTR_MAXREG_COUNT
	.align		4
        /*003c*/ 	.byte	0x03, 0x1b
        /*003e*/ 	.short	0x00ff


	//----- nvinfo : EIATTR_MERCURY_ISA_VERSION
	.align		4
        /*0040*/ 	.byte	0x03, 0x5f
        /*0042*/ 	.short	0x0101


	//----- nvinfo : EIATTR_VRC_CTA_INIT_COUNT
	.align		4
        /*0044*/ 	.byte	0x02, 0x4a
	.zero		1
	.zero		1


	//----- nvinfo : EIATTR_EXIT_INSTR_OFFSETS
	.align		4
        /*0048*/ 	.byte	0x04, 0x1c
        /*004a*/ 	.short	(.L_61 - .L_60)


	//   ....[0]....
.L_60:
        /*004c*/ 	.word	0x00000060


	//   ....[1]....
        /*0050*/ 	.word	0x00000be0


	//----- nvinfo : EIATTR_CBANK_PARAM_SIZE
	.align		4
.L_61:
        /*0054*/ 	.byte	0x03, 0x19
        /*0056*/ 	.short	0x0018


	//----- nvinfo : EIATTR_PARAM_CBANK
	.align		4
        /*0058*/ 	.byte	0x04, 0x0a
        /*005a*/ 	.short	(.L_63 - .L_62)
	.align		4
.L_62:
        /*005c*/ 	.word	index@(.nv.constant0._Z17compute_distancesPfS_S_)
        /*0060*/ 	.short	0x0380
        /*0062*/ 	.short	0x0018


	//----- nvinfo : EIATTR_SW_WAR
	.align		4
.L_63:
        /*0064*/ 	.byte	0x04, 0x36
        /*0066*/ 	.short	(.L_65 - .L_64)
.L_64:
        /*0068*/ 	.word	0x00000008
.L_65:


//--------------------- .nv.callgraph             --------------------------
	.section	.nv.callgraph,"",@"SHT_CUDA_CALLGRAPH"
	.align	4
	.sectionentsize	8
	.align		4
        /*0000*/ 	.word	0x00000000
	.align		4
        /*0004*/ 	.word	0xffffffff
	.align		4
        /*0008*/ 	.word	0x00000000
	.align		4
        /*000c*/ 	.word	0xfffffffe
	.align		4
        /*0010*/ 	.word	0x00000000
	.align		4
        /*0014*/ 	.word	0xfffffffd
	.align		4
        /*0018*/ 	.word	0x00000000
	.align		4
        /*001c*/ 	.word	0xfffffffc


//--------------------- .text._Z14findMinOfArrayPfS_Pi --------------------------
	.section	.text._Z14findMinOfArrayPfS_Pi,"ax",@progbits
	.align	128
        .global         _Z14findMinOfArrayPfS_Pi
        .type           _Z14findMinOfArrayPfS_Pi,@function
        .size           _Z14findMinOfArrayPfS_Pi,(.L_x_12 - _Z14findMinOfArrayPfS_Pi)
        .other          _Z14findMinOfArrayPfS_Pi,@"STO_CUDA_ENTRY STV_DEFAULT"
_Z14findMinOfArrayPfS_Pi:
.text._Z14findMinOfArrayPfS_Pi:
[----:B------:R-:W-:Y:S01]  /*0000*/  LDC R1, c[0x0][0x37c] ;  /* 0x0000df00ff017b82 */ /* 0x000fe20000000800 */
[----:B------:R-:W0:Y:S01]  /*0010*/  S2R R0, SR_CTAID.X ;  /* 0x0000000000007919 */ /* 0x000e220000002500 */
[----:B------:R-:W0:Y:S01]  /*0020*/  LDCU UR7, c[0x0][0x360] ;  /* 0x00006c00ff0777ac */ /* 0x000e220008000800 */
[----:B------:R-:W0:Y:S01]  /*0030*/  S2R R3, SR_TID.X ;  /* 0x0000000000037919 */ /* 0x000e220000002100 */
[----:B------:R-:W1:Y:S01]  /*0040*/  LDCU.64 UR8, c[0x0][0x358] ;  /* 0x00006b00ff0877ac */ /* 0x000e620008000a00 */
[----:B0-----:R-:W-:-:S05]  /*0050*/  IMAD R5, R0, UR7, R3 ;  /* 0x0000000700057c24 */ /* 0x001fca000f8e0203 */
[----:B------:R-:W-:-:S13]  /*0060*/  ISETP.GT.U32.AND P0, PT, R5, 0x1869f, PT ;  /* 0x0001869f0500780c */ /* 0x000fda0003f04070 */
[----:B------:R-:W0:Y:S02]  /*0070*/  @!P0 LDC.64 R6, c[0x0][0x380] ;  /* 0x0000e000ff068b82 */ /* 0x000e240000000a00 */
[----:B0-----:R-:W-:-:S05]  /*0080*/  @!P0 IMAD.WIDE.U32 R6, R5, 0x4, R6 ;  /* 0x0000000405068825 */ /* 0x001fca00078e0006 */
[----:B-1----:R0:W2:Y:S01]  /*0090*/  @!P0 LDG.E R9, desc[UR8][R6.64] ;  /* 0x0000000806098981 */ /* 0x0020a2000c1e1900 */
[----:B------:R-:W1:Y:S01]  /*00a0*/  S2UR UR6, SR_CgaCtaId ;  /* 0x00000000000679c3 */ /* 0x000e620000008800 */
[----:B------:R-:W-:Y:S02]  /*00b0*/  UMOV UR4, 0x400 ;  /* 0x0000040000047882 */ /* 0x000fe40000000000 */
[----:B------:R-:W-:Y:S01]  /*00c0*/  UIADD3 UR5, UPT, UPT, UR4, 0x400, URZ ;  /* 0x0000040004057890 */ /* 0x000fe2000fffe0ff */
[----:B0-----:R-:W-:Y:S01]  /*00d0*/  IMAD.U32 R7, RZ, RZ, UR7 ;  /* 0x00000007ff077e24 */ /* 0x001fe2000f8e00ff */
[----:B-1----:R-:W-:Y:S02]  /*00e0*/  ULEA UR4, UR6, UR4, 0x18 ;  /* 0x0000000406047291 */ /* 0x002fe4000f8ec0ff */
[----:B------:R-:W-:-:S04]  /*00f0*/  ULEA UR5, UR6, UR5, 0x18 ;  /* 0x0000000506057291 */ /* 0x000fc8000f8ec0ff */
[C---:B------:R-:W-:Y:S02]  /*0100*/  LEA R4, R3.reuse, UR4, 0x2 ;  /* 0x0000000403047c11 */ /* 0x040fe4000f8e10ff */
[----:B------:R-:W-:-:S03]  /*0110*/  LEA R2, R3, UR5, 0x2 ;  /* 0x0000000503027c11 */ /* 0x000fc6000f8e10ff */
[----:B--2---:R0:W-:Y:S04]  /*0120*/  @!P0 STS [R4], R9 ;  /* 0x0000000904008388 */ /* 0x0041e80000000800 */
[----:B------:R0:W-:Y:S01]  /*0130*/  @!P0 STS [R2], R5 ;  /* 0x0000000502008388 */ /* 0x0001e20000000800 */
[----:B------:R-:W-:Y:S01]  /*0140*/  BAR.SYNC.DEFER_BLOCKING 0x0 ;  /* 0x0000000000007b1d */ /* 0x000fe20000010000 */
[----:B------:R-:W-:-:S13]  /*0150*/  ISETP.GE.U32.AND P0, PT, R7, 0x42, PT ;  /* 0x000000420700780c */ /* 0x000fda0003f06070 */
[----:B0-----:R-:W-:Y:S05]  /*0160*/  @!P0 BRA `(.L_x_0) ;  /* 0x0000000000448947 */ /* 0x001fea0003800000 */
.L_x_3:
[--C-:B0-----:R-:W-:Y:S01]  /*0170*/  IMAD.MOV.U32 R5, RZ, RZ, R7.reuse ;  /* 0x000000ffff057224 */ /* 0x101fe200078e0007 */
[----:B------:R-:W-:Y:S01]  /*0180*/  SHF.R.U32.HI R7, RZ, 0x1, R7 ;  /* 0x00000001ff077819 */ /* 0x000fe20000011607 */
[----:B------:R-:W-:Y:S03]  /*0190*/  BAR.SYNC.DEFER_BLOCKING 0x0 ;  /* 0x0000000000007b1d */ /* 0x000fe60000010000 */
[----:B------:R-:W-:Y:S02]  /*01a0*/  ISETP.GE.U32.AND P1, PT, R3, R7, PT ;  /* 0x000000070300720c */ /* 0x000fe40003f26070 */
[----:B------:R-:W-:Y:S01]  /*01b0*/  ISETP.GT.U32.AND P0, PT, R5, 0x83, PT ;  /* 0x000000830500780c */ /* 0x000fe20003f04070 */
[----:B------:R-:W-:Y:S10]  /*01c0*/  BSSY.RECONVERGENT B0, `(.L_x_1) ;  /* 0x000000a000007945 */ /* 0x000ff40003800200 */
[----:B------:R-:W-:Y:S05]  /*01d0*/  @P1 BRA `(.L_x_2) ;  /* 0x0000000000201947 */ /* 0x000fea0003800000 */
[----:B------:R-:W-:Y:S01]  /*01e0*/  IMAD R6, R7, 0x4, R4 ;  /* 0x0000000407067824 */ /* 0x000fe200078e0204 */
[----:B------:R-:W-:Y:S05]  /*01f0*/  LDS R5, [R4] ;  /* 0x0000000004057984 */ /* 0x000fea0000000800 */
[----:B------:R-:W0:Y:S02]  /*0200*/  LDS R6, [R6] ;  /* 0x0000000006067984 */ /* 0x000e240000000800 */
[----:B0-----:R-:W-:-:S13]  /*0210*/  FSETP.GT.AND P1, PT, R5, R6, PT ;  /* 0x000000060500720b */ /* 0x001fda0003f24000 */
[----:B------:R-:W-:Y:S01]  /*0220*/  @P1 IMAD R5, R7, 0x4, R2 ;  /* 0x0000000407051824 */ /* 0x000fe200078e0202 */
[----:B------:R-:W-:Y:S05]  /*0230*/  @P1 STS [R4], R6 ;  /* 0x0000000604001388 */ /* 0x000fea0000000800 */
[----:B------:R-:W0:Y:S04]  /*0240*/  @P1 LDS R5, [R5] ;  /* 0x0000000005051984 */ /* 0x000e280000000800 */
[----:B0-----:R0:W-:Y:S02]  /*0250*/  @P1 STS [R2], R5 ;  /* 0x0000000502001388 */ /* 0x0011e40000000800 */
.L_x_2:
[----:B------:R-:W-:Y:S05]  /*0260*/  BSYNC.RECONVERGENT B0 ;  /* 0x0000000000007941 */ /* 0x000fea0003800200 */
.L_x_1:
[----:B------:R-:W-:Y:S05]  /*0270*/  @P0 BRA `(.L_x_3) ;  /* 0xfffffffc00bc0947 */ /* 0x000fea000383ffff */
.L_x_0:
[----:B------:R-:W-:-:S13]  /*0280*/  ISETP.GT.U32.AND P0, PT, R3, 0x1f, PT ;  /* 0x0000001f0300780c */ /* 0x000fda0003f04070 */
[----:B------:R-:W-:Y:S05]  /*0290*/  @P0 EXIT ;  /* 0x000000000000094d */ /* 0x000fea0003800000 */
[----:B0-----:R-:W-:Y:S01]  /*02a0*/  LDS R5, [R4] ;  /* 0x0000000004057984 */ /* 0x001fe20000000800 */
[----:B------:R-:W-:-:S03]  /*02b0*/  ISETP.NE.AND P1, PT, R3, RZ, PT ;  /* 0x000000ff0300720c */ /* 0x000fc60003f25270 */
[----:B------:R-:W0:Y:S02]  /*02c0*/  LDS R6, [R4+0x80] ;  /* 0x0000800004067984 */ /* 0x000e240000000800 */
[----:B0-----:R-:W-:-:S13]  /*02d0*/  FSETP.GT.AND P0, PT, R5, R6, PT ;  /* 0x000000060500720b */ /* 0x001fda0003f04000 */
[----:B------:R-:W0:Y:S04]  /*02e0*/  @P0 LDS R5, [R4+0x80] ;  /* 0x0000800004050984 */ /* 0x000e280000000800 */
[----:B0-----:R-:W-:Y:S04]  /*02f0*/  @P0 STS [R4], R5 ;  /* 0x0000000504000388 */ /* 0x001fe80000000800 */
[----:B------:R-:W0:Y:S04]  /*0300*/  @P0 LDS R7, [R2+0x80] ;  /* 0x0000800002070984 */ /* 0x000e280000000800 */
[----:B0-----:R-:W-:Y:S04]  /*0310*/  @P0 STS [R2], R7 ;  /* 0x0000000702000388 */ /* 0x001fe80000000800 */
[----:B------:R-:W-:Y:S04]  /*0320*/  LDS R6, [R4] ;  /* 0x0000000004067984 */ /* 0x000fe80000000800 */
        /* <DEDUP_REMOVED lines=33> */
[----:B0-----:R0:W-:Y:S01]  /*0540*/  @P0 STS [R2], R11 ;  /* 0x0000000b02000388 */ /* 0x0011e20000000800 */
[----:B------:R-:W-:Y:S05]  /*0550*/  @P1 EXIT ;  /* 0x000000000000194d */ /* 0x000fea0003800000 */
[----:B------:R-:W1:Y:S01]  /*0560*/  S2UR UR5, SR_CgaCtaId ;  /* 0x00000000000579c3 */ /* 0x000e620000008800 */
[----:B------:R-:W-:-:S07]  /*0570*/  UMOV UR4, 0x400 ;  /* 0x0000040000047882 */ /* 0x000fce0000000000 */
[----:B0-----:R-:W0:Y:S08]  /*0580*/  LDC.64 R2, c[0x0][0x388] ;  /* 0x0000e200ff027b82 */ /* 0x001e300000000a00 */
[----:B------:R-:W2:Y:S01]  /*0590*/  LDC.64 R4, c[0x0][0x390] ;  /* 0x0000e400ff047b82 */ /* 0x000ea20000000a00 */
[----:B-1----:R-:W-:Y:S01]  /*05a0*/  ULEA UR4, UR5, UR4, 0x18 ;  /* 0x0000000405047291 */ /* 0x002fe2000f8ec0ff */
[----:B0-----:R-:W-:-:S08]  /*05b0*/  IMAD.WIDE.U32 R2, R0, 0x4, R2 ;  /* 0x0000000400027825 */ /* 0x001fd000078e0002 */
[----:B------:R-:W0:Y:S04]  /*05c0*/  LDS R7, [UR4] ;  /* 0x00000004ff077984 */ /* 0x000e280008000800 */
[----:B------:R-:W1:Y:S01]  /*05d0*/  LDS R9, [UR4+0x400] ;  /* 0x00040004ff097984 */ /* 0x000e620008000800 */
[----:B--2---:R-:W-:-:S03]  /*05e0*/  IMAD.WIDE.U32 R4, R0, 0x4, R4 ;  /* 0x0000000400047825 */ /* 0x004fc600078e0004 */
[----:B0-----:R-:W-:Y:S04]  /*05f0*/  STG.E desc[UR8][R2.64], R7 ;  /* 0x0000000702007986 */ /* 0x001fe8000c101908 */
[----:B-1----:R-:W-:Y:S01]  /*0600*/  STG.E desc[UR8][R4.64], R9 ;  /* 0x0000000904007986 */ /* 0x002fe2000c101908 */
[----:B------:R-:W-:Y:S05]  /*0610*/  EXIT ;  /* 0x000000000000794d */ /* 0x000fea0003800000 */
.L_x_4:
[----:B------:R-:W-:-:S00]  /*0620*/  BRA `(.L_x_4) ;  /* 0xfffffffc00fc7947 */ /* 0x000fc0000383ffff */
[----:B------:R-:W-:-:S00]  /*0630*/  NOP ;  /* 0x0000000000007918 */ /* 0x000fc00000000000 */
        /* <DEDUP_REMOVED lines=12> */
.L_x_12:


//--------------------- .text._Z22find_global_best_matchPiPfS_S0_ --------------------------
	.section	.text._Z22find_global_best_matchPiPfS_S0_,"ax",@progbits
	.align	128
        .global         _Z22find_global_best_matchPiPfS_S0_
        .type           _Z22find_global_best_matchPiPfS_S0_,@function
        .size           _Z22find_global_best_matchPiPfS_S0_,(.L_x_13 - _Z22find_global_best_matchPiPfS_S0_)
        .other          _Z22find_global_best_matchPiPfS_S0_,@"STO_CUDA_ENTRY STV_DEFAULT"
_Z22find_global_best_matchPiPfS_S0_:
.text._Z22find_global_best_matchPiPfS_S0_:
[----:B------:R-:W-:Y:S01]  /*0000*/  LDC R1, c[0x0][0x37c] ;  /* 0x0000df00ff017b82 */ /* 0x000fe20000000800 */
[----:B------:R-:W0:Y:S07]  /*0010*/  S2R R11, SR_TID.X ;  /* 0x00000000000b7919 */ /* 0x000e2e0000002100 */
[----:B------:R-:W0:Y:S01]  /*0020*/  LDC.64 R2, c[0x0][0x380] ;  /* 0x0000e000ff027b82 */ /* 0x000e220000000a00 */
[----:B------:R-:W1:Y:S07]  /*0030*/  LDCU.64 UR8, c[0x0][0x358] ;  /* 0x00006b00ff0877ac */ /* 0x000e6e0008000a00 */
[----:B------:R-:W2:Y:S01]  /*0040*/  LDC.64 R4, c[0x0][0x388] ;  /* 0x0000e200ff047b82 */ /* 0x000ea20000000a00 */
[----:B0-----:R-:W-:-:S04]  /*0050*/  IMAD.WIDE.U32 R2, R11, 0x4, R2 ;  /* 0x000000040b027825 */ /* 0x001fc800078e0002 */
[----:B--2---:R-:W-:Y:S02]  /*0060*/  IMAD.WIDE.U32 R4, R11, 0x4, R4 ;  /* 0x000000040b047825 */ /* 0x004fe400078e0004 */
[----:B-1----:R-:W2:Y:S04]  /*0070*/  LDG.E R2, desc[UR8][R2.64] ;  /* 0x0000000802027981 */ /* 0x002ea8000c1e1900 */
[----:B------:R-:W3:Y:S01]  /*0080*/  LDG.E R4, desc[UR8][R4.64] ;  /* 0x0000000804047981 */ /* 0x000ee2000c1e1900 */
[----:B------:R-:W0:Y:S01]  /*0090*/  S2UR UR6, SR_CgaCtaId ;  /* 0x00000000000679c3 */ /* 0x000e220000008800 */
[----:B------:R-:W-:Y:S02]  /*00a0*/  UMOV UR4, 0x400 ;  /* 0x0000040000047882 */ /* 0x000fe40000000000 */
[----:B------:R-:W-:-:S02]  /*00b0*/  UIADD3 UR5, UPT, UPT, UR4, 0x400, URZ ;  /* 0x0000040004057890 */ /* 0x000fc4000fffe0ff */
[----:B0-----:R-:W-:Y:S02]  /*00c0*/  ULEA UR4, UR6, UR4, 0x18 ;  /* 0x0000000406047291 */ /* 0x001fe4000f8ec0ff */
[----:B------:R-:W-:-:S04]  /*00d0*/  ULEA UR5, UR6, UR5, 0x18 ;  /* 0x0000000506057291 */ /* 0x000fc8000f8ec0ff */
[C---:B------:R-:W-:Y:S02]  /*00e0*/  LEA R7, R11.reuse, UR4, 0x2 ;  /* 0x000000040b077c11 */ /* 0x040fe4000f8e10ff */
[----:B------:R-:W-:-:S03]  /*00f0*/  LEA R9, R11, UR5, 0x2 ;  /* 0x000000050b097c11 */ /* 0x000fc6000f8e10ff */
[----:B------:R-:W0:Y:S02]  /*0100*/  LDCU UR4, c[0x0][0x360] ;  /* 0x00006c00ff0477ac */ /* 0x000e240008000800 */
[----:B0-----:R-:W-:Y:S01]  /*0110*/  UISETP.GE.U32.AND UP0, UPT, UR4, 0x2, UPT ;  /* 0x000000020400788c */ /* 0x001fe2000bf06070 */
[----:B--2---:R0:W-:Y:S04]  /*0120*/  STS [R7], R2 ;  /* 0x0000000207007388 */ /* 0x0041e80000000800 */
[----:B---3--:R0:W-:Y:S01]  /*0130*/  STS [R9], R4 ;  /* 0x0000000409007388 */ /* 0x0081e20000000800 */
[----:B------:R-:W-:Y:S06]  /*0140*/  BAR.SYNC.DEFER_BLOCKING 0x0 ;  /* 0x0000000000007b1d */ /* 0x000fec0000010000 */
[----:B------:R-:W-:Y:S05]  /*0150*/  BRA.U !UP0, `(.L_x_5) ;  /* 0x0000000108487547 */ /* 0x000fea000b800000 */
[----:B------:R-:W-:-:S07]  /*0160*/  IMAD.U32 R0, RZ, RZ, UR4 ;  /* 0x00000004ff007e24 */ /* 0x000fce000f8e00ff */
.L_x_8:
[--C-:B0-----:R-:W-:Y:S01]  /*0170*/  IMAD.MOV.U32 R4, RZ, RZ, R0.reuse ;  /* 0x000000ffff047224 */ /* 0x101fe200078e0000 */
[----:B------:R-:W-:Y:S01]  /*0180*/  SHF.R.U32.HI R0, RZ, 0x1, R0 ;  /* 0x00000001ff007819 */ /* 0x000fe20000011600 */
[----:B------:R-:W-:Y:S03]  /*0190*/  BSSY.RECONVERGENT B0, `(.L_x_6) ;  /* 0x000000b000007945 */ /* 0x000fe60003800200 */
[----:B------:R-:W-:-:S13]  /*01a0*/  ISETP.GE.U32.AND P0, PT, R11, R0, PT ;  /* 0x000000000b00720c */ /* 0x000fda0003f06070 */
        /* <DEDUP_REMOVED lines=9> */
.L_x_7:
[----:B------:R-:W-:Y:S05]  /*0240*/  BSYNC.RECONVERGENT B0 ;  /* 0x0000000000007941 */ /* 0x000fea0003800200 */
.L_x_6:
[----:B------:R-:W-:Y:S01]  /*0250*/  BAR.SYNC.DEFER_BLOCKING 0x0 ;  /* 0x0000000000007b1d */ /* 0x000fe20000010000 */
[----:B------:R-:W-:-:S13]  /*0260*/  ISETP.GT.U32.AND P0, PT, R4, 0x3, PT ;  /* 0x000000030400780c */ /* 0x000fda0003f04070 */
[----:B------:R-:W-:Y:S05]  /*0270*/  @P0 BRA `(.L_x_8) ;  /* 0xfffffffc00bc0947 */ /* 0x000fea000383ffff */
.L_x_5:
[----:B------:R-:W-:-:S13]  /*0280*/  ISETP.NE.AND P0, PT, R11, RZ, PT ;  /* 0x000000ff0b00720c */ /* 0x000fda0003f05270 */
[----:B------:R-:W-:Y:S05]  /*0290*/  @P0 EXIT ;  /* 0x000000000000094d */ /* 0x000fea0003800000 */
[----:B------:R-:W1:Y:S01]  /*02a0*/  S2UR UR5, SR_CgaCtaId ;  /* 0x00000000000579c3 */ /* 0x000e620000008800 */
[----:B------:R-:W-:-:S07]  /*02b0*/  UMOV UR4, 0x400 ;  /* 0x0000040000047882 */ /* 0x000fce0000000000 */
[----:B0-----:R-:W0:Y:S08]  /*02c0*/  LDC.64 R2, c[0x0][0x390] ;  /* 0x0000e400ff027b82 */ /* 0x001e300000000a00 */
[----:B------:R-:W2:Y:S01]  /*02d0*/  LDC.64 R4, c[0x0][0x398] ;  /* 0x0000e600ff047b82 */ /* 0x000ea20000000a00 */
[----:B-1----:R-:W-:-:S09]  /*02e0*/  ULEA UR4, UR5, UR4, 0x18 ;  /* 0x0000000405047291 */ /* 0x002fd2000f8ec0ff */
[----:B------:R-:W0:Y:S04]  /*02f0*/  LDS R7, [UR4] ;  /* 0x00000004ff077984 */ /* 0x000e280008000800 */
[----:B------:R-:W2:Y:S04]  /*0300*/  LDS R9, [UR4+0x400] ;  /* 0x00040004ff097984 */ /* 0x000ea80008000800 */
[----:B0-----:R-:W-:Y:S04]  /*0310*/  STG.E desc[UR8][R2.64], R7 ;  /* 0x0000000702007986 */ /* 0x001fe8000c101908 */
[----:B--2---:R-:W-:Y:S01]  /*0320*/  STG.E desc[UR8][R4.64], R9 ;  /* 0x0000000904007986 */ /* 0x004fe2000c101908 */
[----:B------:R-:W-:Y:S05]  /*0330*/  EXIT ;  /* 0x000000000000794d */ /* 0x000fea0003800000 */
.L_x_9:
        /* <DEDUP_REMOVED lines=12> */
.L_x_13:


//--------------------- .text._Z17compute_distancesPfS_S_ --------------------------
	.section	.text._Z17compute_distancesPfS_S_,"ax",@progbits
	.align	128
        .global         _Z17compute_distancesPfS_S_
        .type           _Z17compute_distancesPfS_S_,@function
        .size           _Z17compute_distancesPfS_S_,(.L_x_14 - _Z17compute_distancesPfS_S_)
        .other          _Z17compute_distancesPfS_S_,@"STO_CUDA_ENTRY STV_DEFAULT"
_Z17compute_distancesPfS_S_:
.text._Z17compute_distancesPfS_S_:
[----:B------:R-:W-:Y:S01]  /*0000*/  LDC R1, c[0x0][0x37c] ;  /* 0x0000df00ff017b82 */ /* 0x000fe20000000800 */
[----:B------:R-:W0:Y:S07]  /*0010*/  S2R R0, SR_TID.X ;  /* 0x0000000000007919 */ /* 0x000e2e0000002100 */
[----:B------:R-:W0:Y:S08]  /*0020*/  S2UR UR4, SR_CTAID.X ;  /* 0x00000000000479c3 */ /* 0x000e300000002500 */
[----:B------:R-:W0:Y:S02]  /*0030*/  LDC R3, c[0x0][0x360] ;  /* 0x0000d800ff037b82 */ /* 0x000e240000000800 */
[----:B0-----:R-:W-:-:S05]  /*0040*/  IMAD R0, R3, UR4, R0 ;  /* 0x0000000403007c24 */ /* 0x001fca000f8e0200 */
[----:B------:R-:W-:-:S13]  /*0050*/  ISETP.GT.AND P0, PT, R0, 0x1869f, PT ;  /* 0x0001869f0000780c */ /* 0x000fda0003f04270 */
[----:B------:R-:W-:Y:S05]  /*0060*/  @P0 EXIT ;  /* 0x000000000000094d */ /* 0x000fea0003800000 */
[----:B------:R-:W0:Y:S01]  /*0070*/  LDCU.128 UR8, c[0x0][0x380] ;  /* 0x00007000ff0877ac */ /* 0x000e220008000c00 */
[----:B------:R-:W-:Y:S02]  /*0080*/  HFMA2 R14, -RZ, RZ, 0, 0 ;  /* 0x00000000ff0e7431 */ /* 0x000fe400000001ff */
[----:B------:R-:W-:Y:S01]  /*0090*/  IMAD R11, R0, 0x384, RZ ;  /* 0x00000384000b7824 */ /* 0x000fe200078e02ff */
[----:B------:R-:W1:Y:S01]  /*00a0*/  LDCU.64 UR12, c[0x0][0x358] ;  /* 0x00006b00ff0c77ac */ /* 0x000e620008000a00 */
[----:B0-----:R-:W-:Y:S02]  /*00b0*/  UIADD3 UR6, UP0, UPT, UR8, 0x8, URZ ;  /* 0x0000000808067890 */ /* 0x001fe4000ff1e0ff */
[----:B------:R-:W-:Y:S02]  /*00c0*/  UIADD3 UR4, UP1, UPT, UR10, 0x8, URZ ;  /* 0x000000080a047890 */ /* 0x000fe4000ff3e0ff */
[----:B------:R-:W-:Y:S02]  /*00d0*/  UIADD3.X UR7, UPT, UPT, URZ, UR9, URZ, UP0, !UPT ;  /* 0x00000009ff077290 */ /* 0x000fe400087fe4ff */
[----:B------:R-:W-:Y:S01]  /*00e0*/  UIADD3.X UR5, UPT, UPT, URZ, UR11, URZ, UP1, !UPT ;  /* 0x0000000bff057290 */ /* 0x000fe20008ffe4ff */
[----:B------:R-:W-:-:S02]  /*00f0*/  MOV R2, UR6 ;  /* 0x0000000600027c02 */ /* 0x000fc40008000f00 */
[----:B------:R-:W-:Y:S01]  /*0100*/  MOV R4, UR4 ;  /* 0x0000000400047c02 */ /* 0x000fe20008000f00 */
[----:B------:R-:W-:Y:S01]  /*0110*/  UMOV UR4, URZ ;  /* 0x000000ff00047c82 */ /* 0x000fe20008000000 */
[----:B------:R-:W-:Y:S02]  /*0120*/  MOV R3, UR7 ;  /* 0x0000000700037c02 */ /* 0x000fe40008000f00 */
[----:B-1----:R-:W-:-:S07]  /*0130*/  MOV R5, UR5 ;  /* 0x0000000500057c02 */ /* 0x002fce0008000f00 */
.L_x_10:
[C---:B------:R-:W-:Y:S01]  /*0140*/  IMAD.WIDE R6, R11.reuse, 0x4, R2 ;  /* 0x000000040b067825 */ /* 0x040fe200078e0202 */
[----:B------:R-:W2:Y:S04]  /*0150*/  LDG.E R20, desc[UR12][R4.64+-0x8] ;  /* 0xfffff80c04147981 */ /* 0x000ea8000c1e1900 */
[----:B------:R-:W2:Y:S04]  /*0160*/  LDG.E R23, desc[UR12][R6.64+-0x8] ;  /* 0xfffff80c06177981 */ /* 0x000ea8000c1e1900 */
[----:B------:R-:W3:Y:S04]  /*0170*/  LDG.E R17, desc[UR12][R6.64+-0x4] ;  /* 0xfffffc0c06117981 */ /* 0x000ee8000c1e1900 */
[----:B------:R-:W3:Y:S04]  /*0180*/  LDG.E R26, desc[UR12][R4.64+-0x4] ;  /* 0xfffffc0c041a7981 */ /* 0x000ee8000c1e1900 */
[----:B------:R-:W4:Y:S04]  /*0190*/  LDG.E R16, desc[UR12][R6.64] ;  /* 0x0000000c06107981 */ /* 0x000f28000c1e1900 */
[----:B------:R-:W4:Y:S01]  /*01a0*/  LDG.E R19, desc[UR12][R4.64] ;  /* 0x0000000c04137981 */ /* 0x000f22000c1e1900 */
[----:B------:R-:W-:-:S03]  /*01b0*/  IADD3 R9, PT, PT, R11, 0x4, RZ ;  /* 0x000000040b097810 */ /* 0x000fc60007ffe0ff */
[----:B------:R0:W5:Y:S02]  /*01c0*/  LDG.E R22, desc[UR12][R6.64+0x4] ;  /* 0x0000040c06167981 */ /* 0x000164000c1e1900 */
[----:B------:R-:W-:Y:S02]  /*01d0*/  IMAD.WIDE R8, R9, 0x4, R2 ;  /* 0x0000000409087825 */ /* 0x000fe400078e0202 */
[----:B------:R-:W5:Y:S04]  /*01e0*/  LDG.E R27, desc[UR12][R4.64+0x4] ;  /* 0x0000040c041b7981 */ /* 0x000f68000c1e1900 */
[----:B------:R-:W5:Y:S04]  /*01f0*/  LDG.E R24, desc[UR12][R4.64+0x8] ;  /* 0x0000080c04187981 */ /* 0x000f68000c1e1900 */
[----:B------:R-:W5:Y:S04]  /*0200*/  LDG.E R25, desc[UR12][R8.64+-0x8] ;  /* 0xfffff80c08197981 */ /* 0x000f68000c1e1900 */
[----:B------:R-:W5:Y:S04]  /*0210*/  LDG.E R10, desc[UR12][R4.64+0xc] ;  /* 0x00000c0c040a7981 */ /* 0x000f68000c1e1900 */
[----:B------:R-:W5:Y:S01]  /*0220*/  LDG.E R13, desc[UR12][R8.64+-0x4] ;  /* 0xfffffc0c080d7981 */ /* 0x000f62000c1e1900 */
[----:B0-----:R-:W-:-:S03]  /*0230*/  IADD3 R7, PT, PT, R11, 0x8, RZ ;  /* 0x000000080b077810 */ /* 0x001fc60007ffe0ff */
[----:B------:R-:W5:Y:S04]  /*0240*/  LDG.E R12, desc[UR12][R4.64+0x10] ;  /* 0x0000100c040c7981 */ /* 0x000f68000c1e1900 */
[----:B------:R-:W5:Y:S04]  /*0250*/  LDG.E R15, desc[UR12][R8.64] ;  /* 0x0000000c080f7981 */ /* 0x000f68000c1e1900 */
[----:B------:R4:W5:Y:S04]  /*0260*/  LDG.E R18, desc[UR12][R8.64+0x4] ;  /* 0x0000040c08127981 */ /* 0x000968000c1e1900 */
[----:B------:R-:W5:Y:S01]  /*0270*/  LDG.E R21, desc[UR12][R4.64+0x14] ;  /* 0x0000140c04157981 */ /* 0x000f62000c1e1900 */
[----:B------:R-:W-:-:S04]  /*0280*/  IMAD.WIDE R6, R7, 0x4, R2 ;  /* 0x0000000407067825 */ /* 0x000fc800078e0202 */
[----:B--2---:R-:W-:Y:S02]  /*0290*/  FADD R29, R23, -R20 ;  /* 0x80000014171d7221 */ /* 0x004fe40000000000 */
[----:B------:R-:W2:Y:S04]  /*02a0*/  LDG.E R20, desc[UR12][R4.64+0x18] ;  /* 0x0000180c04147981 */ /* 0x000ea8000c1e1900 */
[----:B------:R-:W2:Y:S01]  /*02b0*/  LDG.E R23, desc[UR12][R6.64+-0x8] ;  /* 0xfffff80c06177981 */ /* 0x000ea2000c1e1900 */
[----:B------:R-:W-:Y:S01]  /*02c0*/  FFMA R29, R29, R29, R14 ;  /* 0x0000001d1d1d7223 */ /* 0x000fe2000000000e */
[----:B---3--:R-:W-:Y:S02]  /*02d0*/  FADD R26, R17, -R26 ;  /* 0x8000001a111a7221 */ /* 0x008fe40000000000 */
[----:B------:R-:W3:Y:S04]  /*02e0*/  LDG.E R14, desc[UR12][R4.64+0x1c] ;  /* 0x00001c0c040e7981 */ /* 0x000ee8000c1e1900 */
[----:B------:R-:W3:Y:S01]  /*02f0*/  LDG.E R17, desc[UR12][R6.64+-0x4] ;  /* 0xfffffc0c06117981 */ /* 0x000ee2000c1e1900 */
[----:B----4-:R-:W-:-:S03]  /*0300*/  FADD R8, R16, -R19 ;  /* 0x8000001310087221 */ /* 0x010fc60000000000 */
[----:B------:R-:W4:Y:S04]  /*0310*/  LDG.E R16, desc[UR12][R4.64+0x20] ;  /* 0x0000200c04107981 */ /* 0x000f28000c1e1900 */
[----:B------:R-:W4:Y:S01]  /*0320*/  LDG.E R19, desc[UR12][R6.64] ;  /* 0x0000000c06137981 */ /* 0x000f22000c1e1900 */
[----:B------:R-:W-:Y:S01]  /*0330*/  FFMA R29, R26, R26, R29 ;  /* 0x0000001a1a1d7223 */ /* 0x000fe2000000001d */
[----:B------:R-:W-:-:S03]  /*0340*/  IADD3 R9, PT, PT, R11, 0xc, RZ ;  /* 0x0000000c0b097810 */ /* 0x000fc60007ffe0ff */
[----:B------:R-:W-:Y:S01]  /*0350*/  FFMA R29, R8, R8, R29 ;  /* 0x00000008081d7223 */ /* 0x000fe2000000001d */
[----:B-----5:R-:W-:Y:S02]  /*0360*/  FADD R8, R22, -R27 ;  /* 0x8000001b16087221 */ /* 0x020fe40000000000 */
[----:B------:R0:W5:Y:S02]  /*0370*/  LDG.E R22, desc[UR12][R6.64+0x4] ;  /* 0x0000040c06167981 */ /* 0x000164000c1e1900 */
[----:B------:R-:W-:Y:S01]  /*0380*/  FFMA R29, R8, R8, R29 ;  /* 0x00000008081d7223 */ /* 0x000fe2000000001d */
[----:B------:R-:W-:Y:S01]  /*0390*/  FADD R24, R25, -R24 ;  /* 0x8000001819187221 */ /* 0x000fe20000000000 */
[----:B------:R-:W-:Y:S01]  /*03a0*/  IMAD.WIDE R8, R9, 0x4, R2 ;  /* 0x0000000409087825 */ /* 0x000fe200078e0202 */
[----:B------:R-:W5:Y:S03]  /*03b0*/  LDG.E R27, desc[UR12][R4.64+0x24] ;  /* 0x0000240c041b7981 */ /* 0x000f66000c1e1900 */
[----:B------:R-:W-:-:S02]  /*03c0*/  FFMA R29, R24, R24, R29 ;  /* 0x00000018181d7223 */ /* 0x000fc4000000001d */
[----:B------:R-:W5:Y:S01]  /*03d0*/  LDG.E R24, desc[UR12][R4.64+0x28] ;  /* 0x0000280c04187981 */ /* 0x000f62000c1e1900 */
[----:B------:R-:W-:-:S03]  /*03e0*/  FADD R10, R13, -R10 ;  /* 0x8000000a0d0a7221 */ /* 0x000fc60000000000 */
[----:B------:R-:W5:Y:S01]  /*03f0*/  LDG.E R25, desc[UR12][R8.64+-0x8] ;  /* 0xfffff80c08197981 */ /* 0x000f62000c1e1900 */
[----:B------:R-:W-:-:S03]  /*0400*/  FFMA R29, R10, R10, R29 ;  /* 0x0000000a0a1d7223 */ /* 0x000fc6000000001d */
[----:B------:R-:W5:Y:S01]  /*0410*/  LDG.E R10, desc[UR12][R4.64+0x2c] ;  /* 0x00002c0c040a7981 */ /* 0x000f62000c1e1900 */
[----:B------:R-:W-:-:S03]  /*0420*/  FADD R12, R15, -R12 ;  /* 0x8000000c0f0c7221 */ /* 0x000fc60000000000 */
[----:B------:R-:W5:Y:S01]  /*0430*/  LDG.E R13, desc[UR12][R8.64+-0x4] ;  /* 0xfffffc0c080d7981 */ /* 0x000f62000c1e1900 */
[----:B------:R-:W-:Y:S01]  /*0440*/  FFMA R29, R12, R12, R29 ;  /* 0x0000000c0c1d7223 */ /* 0x000fe2000000001d */
[----:B0-----:R-:W-:Y:S02]  /*0450*/  IADD3 R7, PT, PT, R11, 0x10, RZ ;  /* 0x000000100b077810 */ /* 0x001fe40007ffe0ff */
[----:B------:R-:W5:Y:S01]  /*0460*/  LDG.E R12, desc[UR12][R4.64+0x30] ;  /* 0x0000300c040c7981 */ /* 0x000f62000c1e1900 */
[----:B------:R-:W-:-:S03]  /*0470*/  FADD R6, R18, -R21 ;  /* 0x8000001512067221 */ /* 0x000fc60000000000 */
[----:B------:R-:W5:Y:S01]  /*0480*/  LDG.E R15, desc[UR12][R8.64] ;  /* 0x0000000c080f7981 */ /* 0x000f62000c1e1900 */
[----:B------:R-:W-:Y:S01]  /*0490*/  FFMA R29, R6, R6, R29 ;  /* 0x00000006061d7223 */ /* 0x000fe2000000001d */
[----:B------:R-:W-:Y:S02]  /*04a0*/  IMAD.WIDE R6, R7, 0x4, R2 ;  /* 0x0000000407067825 */ /* 0x000fe400078e0202 */
[----:B------:R4:W5:Y:S04]  /*04b0*/  LDG.E R18, desc[UR12][R8.64+0x4] ;  /* 0x0000040c08127981 */ /* 0x000968000c1e1900 */
[----:B------:R-:W5:Y:S01]  /*04c0*/  LDG.E R21, desc[UR12][R4.64+0x34] ;  /* 0x0000340c04157981 */ /* 0x000f62000c1e1900 */
[----:B--2---:R-:W-:-:S03]  /*04d0*/  FADD R26, R23, -R20 ;  /* 0x80000014171a7221 */ /* 0x004fc60000000000 */
        /* <DEDUP_REMOVED lines=15> */
[----:B------:R-:W-:-:S04]  /*05d0*/  IMAD.WIDE R8, R9, 0x4, R2 ;  /* 0x0000000409087825 */ /* 0x000fc800078e0202 */
[----:B------:R-:W-:Y:S02]  /*05e0*/  FADD R24, R25, -R24 ;  /* 0x8000001819187221 */ /* 0x000fe40000000000 */
[----:B------:R-:W5:Y:S02]  /*05f0*/  LDG.E R25, desc[UR12][R4.64+0x44] ;  /* 0x0000440c04197981 */ /* 0x000f64000c1e1900 */
[----:B------:R-:W-:Y:S02]  /*0600*/  FFMA R29, R24, R24, R29 ;  /* 0x00000018181d7223 */ /* 0x000fe4000000001d */
[----:B------:R-:W5:Y:S01]  /*0610*/  LDG.E R27, desc[UR12][R8.64+-0x8] ;  /* 0xfffff80c081b7981 */ /* 0x000f62000c1e1900 */
[----:B------:R-:W-:-:S03]  /*0620*/  FADD R24, R13, -R10 ;  /* 0x8000000a0d187221 */ /* 0x000fc60000000000 */
[----:B------:R-:W5:Y:S01]  /*0630*/  LDG.E R10, desc[UR12][R4.64+0x48] ;  /* 0x0000480c040a7981 */ /* 0x000f62000c1e1900 */
[----:B------:R-:W-:-:S03]  /*0640*/  FFMA R29, R24, R24, R29 ;  /* 0x00000018181d7223 */ /* 0x000fc6000000001d */
[----:B------:R-:W5:Y:S01]  /*0650*/  LDG.E R13, desc[UR12][R4.64+0x4c] ;  /* 0x00004c0c040d7981 */ /* 0x000f62000c1e1900 */
[----:B------:R-:W-:-:S03]  /*0660*/  FADD R12, R15, -R12 ;  /* 0x8000000c0f0c7221 */ /* 0x000fc60000000000 */
[----:B------:R-:W5:Y:S01]  /*0670*/  LDG.E R24, desc[UR12][R8.64+-0x4] ;  /* 0xfffffc0c08187981 */ /* 0x000f62000c1e1900 */
[----:B0-----:R-:W-:Y:S01]  /*0680*/  IADD3 R7, PT, PT, R11, 0x18, RZ ;  /* 0x000000180b077810 */ /* 0x001fe20007ffe0ff */
[----:B------:R-:W-:Y:S02]  /*0690*/  FFMA R29, R12, R12, R29 ;  /* 0x0000000c0c1d7223 */ /* 0x000fe4000000001d */
        /* <DEDUP_REMOVED lines=8> */
[----:B------:R-:W2:Y:S01]  /*0720*/  LDG.E R23, desc[UR12][R4.64+0x54] ;  /* 0x0000540c04177981 */ /* 0x000ea2000c1e1900 */
[----:B------:R-:W-:-:S03]  /*0730*/  FFMA R29, R20, R20, R29 ;  /* 0x00000014141d7223 */ /* 0x000fc6000000001d */
[----:B------:R-:W2:Y:S01]  /*0740*/  LDG.E R20, desc[UR12][R4.64+0x58] ;  /* 0x0000580c04147981 */ /* 0x000ea2000c1e1900 */
[----:B---3--:R-:W-:-:S03]  /*0750*/  FADD R26, R17, -R14 ;  /* 0x8000000e111a7221 */ /* 0x008fc60000000000 */
[----:B------:R-:W3:Y:S04]  /*0760*/  LDG.E R14, desc[UR12][R4.64+0x5c] ;  /* 0x00005c0c040e7981 */ /* 0x000ee8000c1e1900 */
[----:B------:R-:W3:Y:S01]  /*0770*/  LDG.E R17, desc[UR12][R6.64+-0x4] ;  /* 0xfffffc0c06117981 */ /* 0x000ee2000c1e1900 */
[----:B----4-:R-:W-:-:S03]  /*0780*/  FADD R8, R19, -R16 ;  /* 0x8000001013087221 */ /* 0x010fc60000000000 */
[----:B------:R-:W4:Y:S04]  /*0790*/  LDG.E R19, desc[UR12][R4.64+0x60] ;  /* 0x0000600c04137981 */ /* 0x000f28000c1e1900 */
[----:B------:R-:W4:Y:S01]  /*07a0*/  LDG.E R16, desc[UR12][R6.64] ;  /* 0x0000000c06107981 */ /* 0x000f22000c1e1900 */
[----:B------:R-:W-:Y:S01]  /*07b0*/  FFMA R29, R26, R26, R29 ;  /* 0x0000001a1a1d7223 */ /* 0x000fe2000000001d */
[----:B------:R-:W-:Y:S02]  /*07c0*/  IADD3 R9, PT, PT, R11, 0x1c, RZ ;  /* 0x0000001c0b097810 */ /* 0x000fe40007ffe0ff */
[----:B------:R-:W4:Y:S01]  /*07d0*/  LDG.E R26, desc[UR12][R4.64+0x6c] ;  /* 0x00006c0c041a7981 */ /* 0x000f22000c1e1900 */
[----:B------:R-:W-:Y:S01]  /*07e0*/  FFMA R29, R8, R8, R29 ;  /* 0x00000008081d7223 */ /* 0x000fe2000000001d */
[----:B-----5:R-:W-:-:S02]  /*07f0*/  FADD R22, R22, -R25 ;  /* 0x8000001916167221 */ /* 0x020fc40000000000 */
[----:B------:R-:W5:Y:S02]  /*0800*/  LDG.E R25, desc[UR12][R4.64+0x68] ;  /* 0x0000680c04197981 */ /* 0x000f64000c1e1900 */
[----:B------:R-:W-:Y:S01]  /*0810*/  FFMA R29, R22, R22, R29 ;  /* 0x00000016161d7223 */ /* 0x000fe2000000001d */
[----:B------:R-:W-:Y:S02]  /*0820*/  FADD R8, R27, -R10 ;  /* 0x8000000a1b087221 */ /* 0x000fe40000000000 */
[----:B------:R0:W5:Y:S02]  /*0830*/  LDG.E R10, desc[UR12][R6.64+0x4] ;  /* 0x0000040c060a7981 */ /* 0x000164000c1e1900 */
[----:B------:R-:W-:Y:S01]  /*0840*/  FFMA R29, R8, R8, R29 ;  /* 0x00000008081d7223 */ /* 0x000fe2000000001d */
[----:B------:R-:W-:-:S04]  /*0850*/  IMAD.WIDE R8, R9, 0x4, R2 ;  /* 0x0000000409087825 */ /* 0x000fc800078e0202 */
[----:B------:R-:W-:Y:S02]  /*0860*/  FADD R24, R24, -R13 ;  /* 0x8000000d18187221 */ /* 0x000fe40000000000 */
[----:B------:R-:W5:Y:S04]  /*0870*/  LDG.E R13, desc[UR12][R4.64+0x64] ;  /* 0x0000640c040d7981 */ /* 0x000f68000c1e1900 */
[----:B------:R-:W5:Y:S01]  /*0880*/  LDG.E R22, desc[UR12][R8.64+-0x8] ;  /* 0xfffff80c08167981 */ /* 0x000f62000c1e1900 */
[----:B------:R-:W-:-:S03]  /*0890*/  FADD R28, R15, -R12 ;  /* 0x8000000c0f1c7221 */ /* 0x000fc60000000000 */
[----:B------:R-:W5:Y:S01]  /*08a0*/  LDG.E R15, desc[UR12][R8.64+-0x4] ;  /* 0xfffffc0c080f7981 */ /* 0x000f62000c1e1900 */
[----:B0-----:R-:W-:Y:S01]  /*08b0*/  IADD3 R7, PT, PT, R11, 0x20, RZ ;  /* 0x000000200b077810 */ /* 0x001fe20007ffe0ff */
[----:B------:R-:W-:Y:S02]  /*08c0*/  FFMA R29, R24, R24, R29 ;  /* 0x00000018181d7223 */ /* 0x000fe4000000001d */
[----:B------:R-:W5:Y:S02]  /*08d0*/  LDG.E R12, desc[UR12][R8.64] ;  /* 0x0000000c080c7981 */ /* 0x000f64000c1e1900 */
[----:B------:R-:W-:Y:S01]  /*08e0*/  FFMA R29, R28, R28, R29 ;  /* 0x0000001c1c1d7223 */ /* 0x000fe2000000001d */
[----:B------:R-:W-:Y:S01]  /*08f0*/  IMAD.WIDE R6, R7, 0x4, R2 ;  /* 0x0000000407067825 */ /* 0x000fe200078e0202 */
[----:B------:R-:W5:Y:S04]  /*0900*/  LDG.E R24, desc[UR12][R8.64+0x4] ;  /* 0x0000040c08187981 */ /* 0x000f68000c1e1900 */
[----:B------:R-:W5:Y:S04]  /*0910*/  LDG.E R27, desc[UR12][R6.64+-0x8] ;  /* 0xfffff80c061b7981 */ /* 0x000f68000c1e1900 */
[----:B------:R-:W5:Y:S04]  /*0920*/  LDG.E R8, desc[UR12][R4.64+0x7c] ;  /* 0x00007c0c04087981 */ /* 0x000f68000c1e1900 */
[----:B------:R-:W5:Y:S01]  /*0930*/  LDG.E R9, desc[UR12][R6.64+-0x4] ;  /* 0xfffffc0c06097981 */ /* 0x000f62000c1e1900 */
[----:B--2---:R-:W-:-:S03]  /*0940*/  FADD R18, R18, -R23 ;  /* 0x8000001712127221 */ /* 0x004fc60000000000 */
[----:B------:R-:W2:Y:S01]  /*0950*/  LDG.E R23, desc[UR12][R4.64+0x70] ;  /* 0x0000700c04177981 */ /* 0x000ea2000c1e1900 */
[----:B------:R-:W-:-:S03]  /*0960*/  FADD R20, R21, -R20 ;  /* 0x8000001415147221 */ /* 0x000fc60000000000 */
[----:B------:R-:W2:Y:S01]  /*0970*/  LDG.E R21, desc[UR12][R4.64+0x74] ;  /* 0x0000740c04157981 */ /* 0x000ea2000c1e1900 */
[----:B------:R-:W-:-:S03]  /*0980*/  FFMA R29, R18, R18, R29 ;  /* 0x00000012121d7223 */ /* 0x000fc6000000001d */
[----:B------:R-:W2:Y:S01]  /*0990*/  LDG.E R18, desc[UR12][R4.64+0x78] ;  /* 0x0000780c04127981 */ /* 0x000ea2000c1e1900 */
[----:B------:R-:W-:Y:S01]  /*09a0*/  FFMA R20, R20, R20, R29 ;  /* 0x0000001414147223 */ /* 0x000fe2000000001d */
[----:B---3--:R-:W-:Y:S02]  /*09b0*/  FADD R17, R17, -R14 ;  /* 0x8000000e11117221 */ /* 0x008fe40000000000 */
[----:B------:R-:W3:Y:S02]  /*09c0*/  LDG.E R14, desc[UR12][R4.64+0x80] ;  /* 0x0000800c040e7981 */ /* 0x000ee4000c1e1900 */
[----:B------:R-:W-:Y:S02]  /*09d0*/  FFMA R20, R17, R17, R20 ;  /* 0x0000001111147223 */ /* 0x000fe40000000014 */
[----:B------:R-:W3:Y:S01]  /*09e0*/  LDG.E R17, desc[UR12][R6.64] ;  /* 0x0000000c06117981 */ /* 0x000ee2000c1e1900 */
[----:B----4-:R-:W-:-:S03]  /*09f0*/  FADD R29, R16, -R19 ;  /* 0x80000013101d7221 */ /* 0x010fc60000000000 */
[----:B------:R-:W4:Y:S04]  /*0a00*/  LDG.E R16, desc[UR12][R6.64+0x4] ;  /* 0x0000040c06107981 */ /* 0x000f28000c1e1900 */
[----:B------:R0:W4:Y:S01]  /*0a10*/  LDG.E R19, desc[UR12][R4.64+0x84] ;  /* 0x0000840c04137981 */ /* 0x000122000c1e1900 */
[----:B------:R-:W-:Y:S01]  /*0a20*/  FFMA R20, R29, R29, R20 ;  /* 0x0000001d1d147223 */ /* 0x000fe20000000014 */
[----:B------:R-:W-:Y:S01]  /*0a30*/  UIADD3 UR4, UPT, UPT, UR4, 0x24, URZ ;  /* 0x0000002404047890 */ /* 0x000fe2000fffe0ff */
[----:B-----5:R-:W-:-:S04]  /*0a40*/  FADD R13, R10, -R13 ;  /* 0x8000000d0a0d7221 */ /* 0x020fc80000000000 */
[----:B------:R-:W-:Y:S01]  /*0a50*/  FFMA R20, R13, R13, R20 ;  /* 0x0000000d0d147223 */ /* 0x000fe20000000014 */
[----:B------:R-:W-:Y:S01]  /*0a60*/  FADD R25, R22, -R25 ;  /* 0x8000001916197221 */ /* 0x000fe20000000000 */
[----:B------:R-:W-:-:S03]  /*0a70*/  FADD R15, R15, -R26 ;  /* 0x8000001a0f0f7221 */ /* 0x000fc60000000000 */
[----:B------:R-:W-:-:S04]  /*0a80*/  FFMA R20, R25, R25, R20 ;  /* 0x0000001919147223 */ /* 0x000fc80000000014 */
[----:B------:R-:W-:Y:S01]  /*0a90*/  FFMA R20, R15, R15, R20 ;  /* 0x0000000f0f147223 */ /* 0x000fe20000000014 */
[----:B------:R-:W-:Y:S01]  /*0aa0*/  UISETP.NE.AND UP0, UPT, UR4, 0x384, UPT ;  /* 0x000003840400788c */ /* 0x000fe2000bf05270 */
[----:B0-----:R-:W-:Y:S02]  /*0ab0*/  IADD3 R4, P0, PT, R4, 0x90, RZ ;  /* 0x0000009004047810 */ /* 0x001fe40007f1e0ff */
[----:B------:R-:W-:Y:S01]  /*0ac0*/  IADD3 R11, PT, PT, R11, 0x24, RZ ;  /* 0x000000240b0b7810 */ /* 0x000fe20007ffe0ff */
[----:B------:R-:W-:Y:S01]  /*0ad0*/  FADD R9, R9, -R8 ;  /* 0x8000000809097221 */ /* 0x000fe20000000000 */
[----:B------:R-:W-:Y:S01]  /*0ae0*/  IADD3.X R5, PT, PT, RZ, R5, RZ, P0, !PT ;  /* 0x00000005ff057210 */ /* 0x000fe200007fe4ff */
[----:B--2---:R-:W-:-:S04]  /*0af0*/  FADD R23, R12, -R23 ;  /* 0x800000170c177221 */ /* 0x004fc80000000000 */
[----:B------:R-:W-:Y:S01]  /*0b00*/  FFMA R20, R23, R23, R20 ;  /* 0x0000001717147223 */ /* 0x000fe20000000014 */
[----:B------:R-:W-:Y:S01]  /*0b10*/  FADD R21, R24, -R21 ;  /* 0x8000001518157221 */ /* 0x000fe20000000000 */
[----:B------:R-:W-:-:S03]  /*0b20*/  FADD R18, R27, -R18 ;  /* 0x800000121b127221 */ /* 0x000fc60000000000 */
[----:B------:R-:W-:-:S04]  /*0b30*/  FFMA R21, R21, R21, R20 ;  /* 0x0000001515157223 */ /* 0x000fc80000000014 */
[----:B------:R-:W-:Y:S01]  /*0b40*/  FFMA R18, R18, R18, R21 ;  /* 0x0000001212127223 */ /* 0x000fe20000000015 */
[----:B---3--:R-:W-:-:S03]  /*0b50*/  FADD R17, R17, -R14 ;  /* 0x8000000e11117221 */ /* 0x008fc60000000000 */
[----:B------:R-:W-:-:S04]  /*0b60*/  FFMA R18, R9, R9, R18 ;  /* 0x0000000909127223 */ /* 0x000fc80000000012 */
[----:B------:R-:W-:Y:S01]  /*0b70*/  FFMA R18, R17, R17, R18 ;  /* 0x0000001111127223 */ /* 0x000fe20000000012 */
[----:B----4-:R-:W-:-:S04]  /*0b80*/  FADD R19, R16, -R19 ;  /* 0x8000001310137221 */ /* 0x010fc80000000000 */
[----:B------:R-:W-:Y:S01]  /*0b90*/  FFMA R14, R19, R19, R18 ;  /* 0x00000013130e7223 */ /* 0x000fe20000000012 */
[----:B------:R-:W-:Y:S06]  /*0ba0*/  BRA.U UP0, `(.L_x_10) ;  /* 0xfffffff500647547 */ /* 0x000fec000b83ffff */
[----:B------:R-:W0:Y:S02]  /*0bb0*/  LDC.64 R2, c[0x0][0x390] ;  /* 0x0000e400ff027b82 */ /* 0x000e240000000a00 */
[----:B0-----:R-:W-:-:S05]  /*0bc0*/  IMAD.WIDE R2, R0, 0x4, R2 ;  /* 0x0000000400027825 */ /* 0x001fca00078e0202 */
[----:B------:R-:W-:Y:S01]  /*0bd0*/  STG.E desc[UR12][R2.64], R14 ;  /* 0x0000000e02007986 */ /* 0x000fe2000c10190c */
[----:B------:R-:W-:Y:S05]  /*0be0*/  EXIT ;  /* 0x000000000000794d */ /* 0x000fea0003800000 */
.L_x_11:
        /* <DEDUP_REMOVED lines=9> */
.L_x_14:


//--------------------- .nv.shared._Z14findMinOfArrayPfS_Pi --------------------------
	.section	.nv.shared._Z14findMinOfArrayPfS_Pi,"aw",@nobits
	.sectionflags	@""
	.align	4
.nv.shared._Z14findMinOfArrayPfS_Pi:
	.zero		3072


//--------------------- .nv.shared.reserved.0     --------------------------
	.section	.nv.shared.reserved.0,"aw",@nobits
	.weak		__nv_reservedSMEM_offset_0_alias
	.size		__nv_reservedSMEM_offset_0_alias, 0, 64
	.other		__nv_reservedSMEM_offset_0_alias,@"STO_CUDA_RESERVED_SHARED STV_DEFAULT"
__nv_reservedSMEM_offset_0_alias:
	.zero		0
	.zero		64


//--------------------- .nv.shared._Z22find_global_best_matchPiPfS_S0_ --------------------------
	.section	.nv.shared._Z22find_global_best_matchPiPfS_S0_,"aw",@nobits
	.sectionflags	@""
	.align	4
.nv.shared._Z22find_global_best_matchPiPfS_S0_:
	.zero		3072


//--------------------- .nv.constant0._Z14findMinOfArrayPfS_Pi --------------------------
	.section	.nv.constant0._Z14findMinOfArrayPfS_Pi,"a",@progbits
	.sectionflags	@""
	.align	4
.nv.constant0._Z14findMinOfArrayPfS_Pi:
	.zero		920


//--------------------- .nv.constant0._Z22find_global_best_matchPiPfS_S0_ --------------------------
	.section	.nv.constant0._Z22find_global_best_matchPiPfS_S0_,"a",@progbits
	.sectionflags	@""
	.align	4
.nv.constant0._Z22find_global_best_matchPiPfS_S0_:
	.zero		928


//--------------------- .nv.constant0._Z17compute_distancesPfS_S_ --------------------------
	.section	.nv.constant0._Z17compute_distancesPfS_S_,"a",@progbits
	.sectionflags	@""
	.align	4
.nv.constant0._Z17compute_distancesPfS_S_:
	.zero		920


//--------------------- SYMBOLS --------------------------

	.type		.nv.reservedSmem.offset0,@object
	.size		.nv.reservedSmem.offset0,0x4
	.type		.nv.reservedSmem.cap,@object
	.size		.nv.reservedSmem.cap,0x4
